//
// Generated by NVIDIA NVVM Compiler
//
// Compiler Build ID: CL-36424714
// Cuda compilation tools, release 13.0, V13.0.88
// Based on NVVM 20.0.0
//

.version 9.0
.target sm_100
.address_size 64

	// .globl	_Z11copy_kernelPiS_i

.visible .entry _Z11copy_kernelPiS_i(
	.param .u64 .ptr .align 1 _Z11copy_kernelPiS_i_param_0,
	.param .u64 .ptr .align 1 _Z11copy_kernelPiS_i_param_1,
	.param .u32 _Z11copy_kernelPiS_i_param_2
)
{
	.reg .pred 	%p<3>;
	.reg .b32 	%r<12>;
	.reg .b64 	%rd<8>;

	ld.param.u64 	%rd3, [_Z11copy_kernelPiS_i_param_0];
	ld.param.u64 	%rd4, [_Z11copy_kernelPiS_i_param_1];
	ld.param.u32 	%r6, [_Z11copy_kernelPiS_i_param_2];
	mov.u32 	%r7, %ctaid.x;
	mov.u32 	%r1, %ntid.x;
	mov.u32 	%r8, %tid.x;
	mad.lo.s32 	%r11, %r7, %r1, %r8;
	setp.ge.s32 	%p1, %r11, %r6;
	@%p1 bra 	$L__BB0_3;
	mov.u32 	%r9, %nctaid.x;
	mul.lo.s32 	%r3, %r1, %r9;
	cvta.to.global.u64 	%rd1, %rd3;
	cvta.to.global.u64 	%rd2, %rd4;
$L__BB0_2:
	mul.wide.s32 	%rd5, %r11, 4;
	add.s64 	%rd6, %rd1, %rd5;
	ld.global.u32 	%r10, [%rd6];
	add.s64 	%rd7, %rd2, %rd5;
	st.global.u32 	[%rd7], %r10;
	add.s32 	%r11, %r11, %r3;
	setp.lt.s32 	%p2, %r11, %r6;
	@%p2 bra 	$L__BB0_2;
$L__BB0_3:
	ret;

}


// ===== COMPILED SASS (sm_100) =====

	.target	sm_100

	.elftype	@"ET_EXEC"


//--------------------- .note.nv.tkinfo           --------------------------
	.section	.note.nv.tkinfo,"",@"SHT_NOTE"
	.sectionflags	@"SHF_NOTE_NV_TKINFO"
	.tkinfo
        /*0018*/ 	.word	0x00000002
        /*0030*/ 	.string	""
        /*0030*/ 	.string	"ptxas"
        /*0030*/ 	.string	"Cuda compilation tools, release 13.0, V13.0.88"
        /*0030*/ 	.string	"Build cuda_13.0.r13.0/compiler.36424714_0"
        /*0030*/ 	.string	"-arch sm_100 -m 64 "



//--------------------- .note.nv.cuinfo           --------------------------
	.section	.note.nv.cuinfo,"",@"SHT_NOTE"
	.sectionflags	@"SHF_NOTE_NV_CUINFO"
        /*0018*/ 	.short	0x0002
        /*001a*/ 	.short	0x0064
        /*001c*/ 	.short	0x0082
	.zero		2


//--------------------- .nv.info                  --------------------------
	.section	.nv.info,"",@"SHT_CUDA_INFO"
	.align	4


	//----- nvinfo : EIATTR_REGCOUNT
	.align		4
        /*0000*/ 	.byte	0x04, 0x2f
        /*0002*/ 	.short	(.L_1 - .L_0)
	.align		4
.L_0:
        /*0004*/ 	.word	index@(_Z11copy_kernelPiS_i)
        /*0008*/ 	.word	0x0000000e


	//----- nvinfo : EIATTR_FRAME_SIZE
	.align		4
.L_1:
        /*000c*/ 	.byte	0x04, 0x11
        /*000e*/ 	.short	(.L_3 - .L_2)
	.align		4
.L_2:
        /*0010*/ 	.word	index@(_Z11copy_kernelPiS_i)
        /*0014*/ 	.word	0x00000000


	//----- nvinfo : EIATTR_MIN_STACK_SIZE
	.align		4
.L_3:
        /*0018*/ 	.byte	0x04, 0x12
        /*001a*/ 	.short	(.L_5 - .L_4)
	.align		4
.L_4:
        /*001c*/ 	.word	index@(_Z11copy_kernelPiS_i)
        /*0020*/ 	.word	0x00000000
.L_5:


//--------------------- .nv.compat                --------------------------
	.section	.nv.compat,"",@"SHT_CUDA_COMPAT_INFO"
	.align	4
        /*0000*/ 	.byte	0x02, 0x09, 0x00, 0x00, 0x02, 0x02, 0x01, 0x00, 0x02, 0x05, 0x05, 0x00, 0x03, 0x07, 0x01, 0x01
        /*0010*/ 	.byte	0x02, 0x03, 0x00, 0x00, 0x02, 0x06, 0x01, 0x00, 0x04, 0x0b, 0x08, 0x00, 0x09, 0x00, 0x00, 0x00
        /*0020*/ 	.byte	0x00, 0x00, 0x00, 0x00


//--------------------- .nv.info._Z11copy_kernelPiS_i --------------------------
	.section	.nv.info._Z11copy_kernelPiS_i,"",@"SHT_CUDA_INFO"
	.sectionflags	@""
	.align	4


	//----- nvinfo : EIATTR_CUDA_API_VERSION
	.align		4
        /*0000*/ 	.byte	0x04, 0x37
        /*0002*/ 	.short	(.L_7 - .L_6)
.L_6:
        /*0004*/ 	.word	0x00000082


	//----- nvinfo : EIATTR_KPARAM_INFO
	.align		4
.L_7:
        /*0008*/ 	.byte	0x04, 0x17
        /*000a*/ 	.short	(.L_9 - .L_8)
.L_8:
        /*000c*/ 	.word	0x00000000
        /*0010*/ 	.short	0x0002
        /*0012*/ 	.short	0x0010
        /*0014*/ 	.byte	0x00, 0xf0, 0x11, 0x00


	//----- nvinfo : EIATTR_KPARAM_INFO
	.align		4
.L_9:
        /*0018*/ 	.byte	0x04, 0x17
        /*001a*/ 	.short	(.L_11 - .L_10)
.L_10:
        /*001c*/ 	.word	0x00000000
        /*0020*/ 	.short	0x0001
        /*0022*/ 	.short	0x0008
        /*0024*/ 	.byte	0x00, 0xf5, 0x21, 0x00


	//----- nvinfo : EIATTR_KPARAM_INFO
	.align		4
.L_11:
        /*0028*/ 	.byte	0x04, 0x17
        /*002a*/ 	.short	(.L_13 - .L_12)
.L_12:
        /*002c*/ 	.word	0x00000000
        /*0030*/ 	.short	0x0000
        /*0032*/ 	.short	0x0000
        /*0034*/ 	.byte	0x00, 0xf5, 0x21, 0x00


	//----- nvinfo : EIATTR_SPARSE_MMA_MASK
	.align		4
.L_13:
        /*0038*/ 	.byte	0x03, 0x50
        /*003a*/ 	.short	0x0000


	//----- nvinfo : EIATTR_MAXREG_COUNT
	.align		4
        /*003c*/ 	.byte	0x03, 0x1b
        /*003e*/ 	.short	0x00ff


	//----- nvinfo : EIATTR_MERCURY_ISA_VERSION
	.align		4
        /*0040*/ 	.byte	0x03, 0x5f
        /*0042*/ 	.short	0x0101


	//----- nvinfo : EIATTR_VRC_CTA_INIT_COUNT
	.align		4
        /*0044*/ 	.byte	0x02, 0x4a
	.zero		1
	.zero		1


	//----- nvinfo : EIATTR_EXIT_INSTR_OFFSETS
	.align		4
        /*0048*/ 	.byte	0x04, 0x1c
        /*004a*/ 	.short	(.L_15 - .L_14)


	//   ....[0]....
.L_14:
        /*004c*/ 	.word	0x00000070


	//   ....[1]....
        /*0050*/ 	.word	0x00000140


	//----- nvinfo : EIATTR_CRS_STACK_SIZE
	.align		4
.L_15:
        /*0054*/ 	.byte	0x04, 0x1e
        /*0056*/ 	.short	(.L_17 - .L_16)
.L_16:
        /*0058*/ 	.word	0x00000000


	//----- nvinfo : EIATTR_CBANK_PARAM_SIZE
	.align		4
.L_17:
        /*005c*/ 	.byte	0x03, 0x19
        /*005e*/ 	.short	0x0014


	//----- nvinfo : EIATTR_PARAM_CBANK
	.align		4
        /*0060*/ 	.byte	0x04, 0x0a
        /*0062*/ 	.short	(.L_19 - .L_18)
	.align		4
.L_18:
        /*0064*/ 	.word	index@(.nv.constant0._Z11copy_kernelPiS_i)
        /*0068*/ 	.short	0x0380
        /*006a*/ 	.short	0x0014


	//----- nvinfo : EIATTR_SW_WAR
	.align		4
.L_19:
        /*006c*/ 	.byte	0x04, 0x36
        /*006e*/ 	.short	(.L_21 - .L_20)
.L_20:
        /*0070*/ 	.word	0x00000008
.L_21:


//--------------------- .nv.callgraph             --------------------------
	.section	.nv.callgraph,"",@"SHT_CUDA_CALLGRAPH"
	.align	4
	.sectionentsize	8
	.align		4
        /*0000*/ 	.word	0x00000000
	.align		4
        /*0004*/ 	.word	0xffffffff
	.align		4
        /*0008*/ 	.word	0x00000000
	.align		4
        /*000c*/ 	.word	0xfffffffe
	.align		4
        /*0010*/ 	.word	0x00000000
	.align		4
        /*0014*/ 	.word	0xfffffffd
	.align		4
        /*0018*/ 	.word	0x00000000
	.align		4
        /*001c*/ 	.word	0xfffffffc


//--------------------- .text._Z11copy_kernelPiS_i --------------------------
	.section	.text._Z11copy_kernelPiS_i,"ax",@progbits
	.align	128
        .global         _Z11copy_kernelPiS_i
        .type           _Z11copy_kernelPiS_i,@function
        .size           _Z11copy_kernelPiS_i,(.L_x_2 - _Z11copy_kernelPiS_i)
        .other          _Z11copy_kernelPiS_i,@"STO_CUDA_ENTRY STV_DEFAULT"
_Z11copy_kernelPiS_i:
.text._Z11copy_kernelPiS_i:
[----:B------:R-:W-:Y:S01]  /*0000*/  LDC R1, c[0x0][0x37c] ;  /* 0x0000df00ff017b82 */ /* 0x000fe20000000800 */
[----:B------:R-:W0:Y:S07]  /*0010*/  S2R R0, SR_TID.X ;  /* 0x0000000000007919 */ /* 0x000e2e0000002100 */
[----:B------:R-:W0:Y:S01]  /*0020*/  S2UR UR4, SR_CTAID.X ;  /* 0x00000000000479c3 */ /* 0x000e220000002500 */
[----:B------:R-:W1:Y:S07]  /*0030*/  LDCU UR5, c[0x0][0x390] ;  /* 0x00007200ff0577ac */ /* 0x000e6e0008000800 */
[----:B------:R-:W0:Y:S02]  /*0040*/  LDC R11, c[0x0][0x360] ;  /* 0x0000d800ff0b7b82 */ /* 0x000e240000000800 */
[----:B0-----:R-:W-:-:S05]  /*0050*/  IMAD R0, R11, UR4, R0 ;  /* 0x000000040b007c24 */ /* 0x001fca000f8e0200 */
[----:B-1----:R-:W-:-:S13]  /*0060*/  ISETP.GE.AND P0, PT, R0, UR5, PT ;  /* 0x0000000500007c0c */ /* 0x002fda000bf06270 */
[----:B------:R-:W-:Y:S05]  /*0070*/  @P0 EXIT ;  /* 0x000000000000094d */ /* 0x000fea0003800000 */
[----:B------:R-:W0:Y:S01]  /*0080*/  LDC.64 R6, c[0x0][0x380] ;  /* 0x0000e000ff067b82 */ /* 0x000e220000000a00 */
[----:B------:R-:W1:Y:S01]  /*0090*/  LDCU UR4, c[0x0][0x370] ;  /* 0x00006e00ff0477ac */ /* 0x000e620008000800 */
[----:B------:R-:W2:Y:S06]  /*00a0*/  LDCU.64 UR6, c[0x0][0x358] ;  /* 0x00006b00ff0677ac */ /* 0x000eac0008000a00 */
[----:B------:R-:W3:Y:S01]  /*00b0*/  LDC.64 R8, c[0x0][0x388] ;  /* 0x0000e200ff087b82 */ /* 0x000ee20000000a00 */
[----:B-1----:R-:W-:-:S07]  /*00c0*/  IMAD R11, R11, UR4, RZ ;  /* 0x000000040b0b7c24 */ /* 0x002fce000f8e02ff */
.L_x_0:
[----:B01----:R-:W-:-:S06]  /*00d0*/  IMAD.WIDE R2, R0, 0x4, R6 ;  /* 0x0000000400027825 */ /* 0x003fcc00078e0206 */
[----:B--2---:R-:W2:Y:S01]  /*00e0*/  LDG.E R3, desc[UR6][R2.64] ;  /* 0x0000000602037981 */ /* 0x004ea2000c1e1900 */
[----:B---3--:R-:W-:Y:S01]  /*00f0*/  IMAD.WIDE R4, R0, 0x4, R8 ;  /* 0x0000000400047825 */ /* 0x008fe200078e0208 */
[----:B------:R-:W-:-:S04]  /*0100*/  IADD3 R0, PT, PT, R11, R0, RZ ;  /* 0x000000000b007210 */ /* 0x000fc80007ffe0ff */
[----:B------:R-:W-:Y:S01]  /*0110*/  ISETP.GE.AND P0, PT, R0, UR5, PT ;  /* 0x0000000500007c0c */ /* 0x000fe2000bf06270 */
[----:B--2---:R1:W-:-:S12]  /*0120*/  STG.E desc[UR6][R4.64], R3 ;  /* 0x0000000304007986 */ /* 0x0043d8000c101906 */
[----:B------:R-:W-:Y:S05]  /*0130*/  @!P0 BRA `(.L_x_0) ;  /* 0xfffffffc00e48947 */ /* 0x000fea000383ffff */
[----:B------:R-:W-:Y:S05]  /*0140*/  EXIT ;  /* 0x000000000000794d */ /* 0x000fea0003800000 */
.L_x_1:
[----:B------:R-:W-:-:S00]  /*0150*/  BRA `(.L_x_1) ;  /* 0xfffffffc00fc7947 */ /* 0x000fc0000383ffff */
[----:B------:R-:W-:-:S00]  /*0160*/  NOP ;  /* 0x0000000000007918 */ /* 0x000fc00000000000 */
        /* <DEDUP_REMOVED lines=9> */
.L_x_2:


//--------------------- .nv.shared.reserved.0     --------------------------
	.section	.nv.shared.reserved.0,"aw",@nobits
	.weak		__nv_reservedSMEM_offset_0_alias
	.size		__nv_reservedSMEM_offset_0_alias, 0, 64
	.other		__nv_reservedSMEM_offset_0_alias,@"STO_CUDA_RESERVED_SHARED STV_DEFAULT"
__nv_reservedSMEM_offset_0_alias:
	.zero		0
	.zero		64


//--------------------- .nv.constant0._Z11copy_kernelPiS_i --------------------------
	.section	.nv.constant0._Z11copy_kernelPiS_i,"a",@progbits
	.sectionflags	@""
	.align	4
.nv.constant0._Z11copy_kernelPiS_i:
	.zero		916


//--------------------- SYMBOLS --------------------------

	.type		.nv.reservedSmem.offset0,@object
	.size		.nv.reservedSmem.offset0,0x4
